	.headerflags	@"EF_CUDA_TEXMODE_UNIFIED EF_CUDA_64BIT_ADDRESS EF_CUDA_ACCELERATORS EF_CUDA_SM90 EF_CUDA_VIRTUAL_SM(EF_CUDA_SM90)"
	.elftype	@"ET_EXEC"


//--------------------- .nv.info                  --------------------------
	.section	.nv.info,"",@"SHT_CUDA_INFO"
	.align	4


	//----- nvinfo : EIATTR_REGCOUNT
	.align		4
        /*0000*/ 	.byte	0x04, 0x2f
        /*0002*/ 	.short	(.L_3 - .L_2)
	.align		4
.L_2:
        /*0004*/ 	.word	index@(triton_poi_fused__native_batch_norm_legit_no_training_add_23)
        /*0008*/ 	.word	0x0000001e


	//----- nvinfo : EIATTR_MIN_STACK_SIZE
	.align		4
.L_3:
        /*000c*/ 	.byte	0x04, 0x12
        /*000e*/ 	.short	(.L_5 - .L_4)
	.align		4
.L_4:
        /*0010*/ 	.word	index@(triton_poi_fused__native_batch_norm_legit_no_training_add_23)
        /*0014*/ 	.word	0x00000000


	//----- nvinfo : EIATTR_FRAME_SIZE
	.align		4
.L_5:
        /*0018*/ 	.byte	0x04, 0x11
        /*001a*/ 	.short	(.L_7 - .L_6)
	.align		4
.L_6:
        /*001c*/ 	.word	index@(triton_poi_fused__native_batch_norm_legit_no_training_add_23)
        /*0020*/ 	.word	0x00000000


	//----- nvinfo : EIATTR_MIN_STACK_SIZE
	.align		4
.L_7:
        /*0024*/ 	.byte	0x04, 0x12
        /*0026*/ 	.short	(.L_9 - .L_8)
	.align		4
.L_8:
        /*0028*/ 	.word	index@(triton_poi_fused__native_batch_norm_legit_no_training_add_23)
        /*002c*/ 	.word	0x00000000
.L_9:


//--------------------- .nv.info.triton_poi_fused__native_batch_norm_legit_no_training_add_23 --------------------------
	.section	.nv.info.triton_poi_fused__native_batch_norm_legit_no_training_add_23,"",@"SHT_CUDA_INFO"
	.sectionflags	@""
	.align	4


	//----- nvinfo : EIATTR_CUDA_API_VERSION
	.align		4
        /*0000*/ 	.byte	0x04, 0x37
        /*0002*/ 	.short	(.L_11 - .L_10)
.L_10:
        /*0004*/ 	.word	0x0000007c


	//----- nvinfo : EIATTR_KPARAM_INFO
	.align		4
.L_11:
        /*0008*/ 	.byte	0x04, 0x17
        /*000a*/ 	.short	(.L_13 - .L_12)
.L_12:
        /*000c*/ 	.word	0x00000000
        /*0010*/ 	.short	0x0008
        /*0012*/ 	.short	0x003c
        /*0014*/ 	.byte	0x00, 0xf0, 0x11, 0x00


	//----- nvinfo : EIATTR_KPARAM_INFO
	.align		4
.L_13:
        /*0018*/ 	.byte	0x04, 0x17
        /*001a*/ 	.short	(.L_15 - .L_14)
.L_14:
        /*001c*/ 	.word	0x00000000
        /*0020*/ 	.short	0x0007
        /*0022*/ 	.short	0x0038
        /*0024*/ 	.byte	0x00, 0xf0, 0x11, 0x00


	//----- nvinfo : EIATTR_KPARAM_INFO
	.align		4
.L_15:
        /*0028*/ 	.byte	0x04, 0x17
        /*002a*/ 	.short	(.L_17 - .L_16)
.L_16:
        /*002c*/ 	.word	0x00000000
        /*0030*/ 	.short	0x0006
        /*0032*/ 	.short	0x0030
        /*0034*/ 	.byte	0x00, 0xf4, 0x21, 0x00


	//----- nvinfo : EIATTR_KPARAM_INFO
	.align		4
.L_17:
        /*0038*/ 	.byte	0x04, 0x17
        /*003a*/ 	.short	(.L_19 - .L_18)
.L_18:
        /*003c*/ 	.word	0x00000000
        /*0040*/ 	.short	0x0005
        /*0042*/ 	.short	0x0028
        /*0044*/ 	.byte	0x00, 0xf4, 0x21, 0x00


	//----- nvinfo : EIATTR_KPARAM_INFO
	.align		4
.L_19:
        /*0048*/ 	.byte	0x04, 0x17
        /*004a*/ 	.short	(.L_21 - .L_20)
.L_20:
        /*004c*/ 	.word	0x00000000
        /*0050*/ 	.short	0x0004
        /*0052*/ 	.short	0x0020
        /*0054*/ 	.byte	0x00, 0xf4, 0x21, 0x00


	//----- nvinfo : EIATTR_KPARAM_INFO
	.align		4
.L_21:
        /*0058*/ 	.byte	0x04, 0x17
        /*005a*/ 	.short	(.L_23 - .L_22)
.L_22:
        /*005c*/ 	.word	0x00000000
        /*0060*/ 	.short	0x0003
        /*0062*/ 	.short	0x0018
        /*0064*/ 	.byte	0x00, 0xf4, 0x21, 0x00


	//----- nvinfo : EIATTR_KPARAM_INFO
	.align		4
.L_23:
        /*0068*/ 	.byte	0x04, 0x17
        /*006a*/ 	.short	(.L_25 - .L_24)
.L_24:
        /*006c*/ 	.word	0x00000000
        /*0070*/ 	.short	0x0002
        /*0072*/ 	.short	0x0010
        /*0074*/ 	.byte	0x00, 0xf4, 0x21, 0x00


	//----- nvinfo : EIATTR_KPARAM_INFO
	.align		4
.L_25:
        /*0078*/ 	.byte	0x04, 0x17
        /*007a*/ 	.short	(.L_27 - .L_26)
.L_26:
        /*007c*/ 	.word	0x00000000
        /*0080*/ 	.short	0x0001
        /*0082*/ 	.short	0x0008
        /*0084*/ 	.byte	0x00, 0xf4, 0x21, 0x00


	//----- nvinfo : EIATTR_KPARAM_INFO
	.align		4
.L_27:
        /*0088*/ 	.byte	0x04, 0x17
        /*008a*/ 	.short	(.L_29 - .L_28)
.L_28:
        /*008c*/ 	.word	0x00000000
        /*0090*/ 	.short	0x0000
        /*0092*/ 	.short	0x0000
        /*0094*/ 	.byte	0x00, 0xf4, 0x21, 0x00


	//----- nvinfo : EIATTR_SPARSE_MMA_MASK
	.align		4
.L_29:
        /*0098*/ 	.byte	0x03, 0x50
        /*009a*/ 	.short	0x0000


	//----- nvinfo : EIATTR_MAXREG_COUNT
	.align		4
        /*009c*/ 	.byte	0x03, 0x1b
        /*009e*/ 	.short	0x00ff


	//----- nvinfo : EIATTR_EXIT_INSTR_OFFSETS
	.align		4
        /*00a0*/ 	.byte	0x04, 0x1c
        /*00a2*/ 	.short	(.L_31 - .L_30)


	//   ....[0]....
.L_30:
        /*00a4*/ 	.word	0x00000590


	//   ....[1]....
        /*00a8*/ 	.word	0x00000650


	//----- nvinfo : EIATTR_REQNTID
	.align		4
.L_31:
        /*00ac*/ 	.byte	0x04, 0x10
        /*00ae*/ 	.short	(.L_33 - .L_32)
.L_32:
        /*00b0*/ 	.word	0x00000080
        /*00b4*/ 	.word	0x00000001
        /*00b8*/ 	.word	0x00000001


	//----- nvinfo : EIATTR_CBANK_PARAM_SIZE
	.align		4
.L_33:
        /*00bc*/ 	.byte	0x03, 0x19
        /*00be*/ 	.short	0x0040


	//----- nvinfo : EIATTR_PARAM_CBANK
	.align		4
        /*00c0*/ 	.byte	0x04, 0x0a
        /*00c2*/ 	.short	(.L_35 - .L_34)
	.align		4
.L_34:
        /*00c4*/ 	.word	index@(.nv.constant0.triton_poi_fused__native_batch_norm_legit_no_training_add_23)
        /*00c8*/ 	.short	0x0210
        /*00ca*/ 	.short	0x0040


	//----- nvinfo : EIATTR_SW_WAR
	.align		4
.L_35:
        /*00cc*/ 	.byte	0x04, 0x36
        /*00ce*/ 	.short	(.L_37 - .L_36)
.L_36:
        /*00d0*/ 	.word	0x00000008
.L_37:


//--------------------- .nv.callgraph             --------------------------
	.section	.nv.callgraph,"",@"SHT_CUDA_CALLGRAPH"
	.align	4
	.sectionentsize	8
	.align		4
        /*0000*/ 	.word	0x00000000
	.align		4
        /*0004*/ 	.word	0xffffffff
	.align		4
        /*0008*/ 	.word	0x00000000
	.align		4
        /*000c*/ 	.word	0xfffffffe
	.align		4
        /*0010*/ 	.word	0x00000000
	.align		4
        /*0014*/ 	.word	0xfffffffd
	.align		4
        /*0018*/ 	.word	0x00000000
	.align		4
        /*001c*/ 	.word	0xfffffffc


//--------------------- .nv.constant4             --------------------------
	.section	.nv.constant4,"a",@progbits
	.align	8
	.align		8
.nv.constant4:
        /*0000*/ 	.dword	_$_str
	.align		8
        /*0008*/ 	.dword	_$_str_$_2


//--------------------- .text.triton_poi_fused__native_batch_norm_legit_no_training_add_23 --------------------------
	.section	.text.triton_poi_fused__native_batch_norm_legit_no_training_add_23,"ax",@progbits
	.sectionflags	@"SHF_BARRIERS=1"
	.align	128
        .global         triton_poi_fused__native_batch_norm_legit_no_training_add_23
        .type           triton_poi_fused__native_batch_norm_legit_no_training_add_23,@function
        .size           triton_poi_fused__native_batch_norm_legit_no_training_add_23,(.L_x_1 - triton_poi_fused__native_batch_norm_legit_no_training_add_23)
        .other          triton_poi_fused__native_batch_norm_legit_no_training_add_23,@"STO_CUDA_ENTRY STV_DEFAULT"
triton_poi_fused__native_batch_norm_legit_no_training_add_23:
.text.triton_poi_fused__native_batch_norm_legit_no_training_add_23:
[----:B------:R-:W0:Y:S01]  /*0000*/  LDC R1, c[0x0][0x28] ;  /* 0x00000a00ff017b82 */ /* 0x000e220000000800 */
[----:B------:R-:W1:Y:S07]  /*0010*/  S2R R21, SR_CTAID.X ;  /* 0x0000000000157919 */ /* 0x000e6e0000002500 */
[----:B------:R-:W2:Y:S01]  /*0020*/  LDC.64 R6, c[0x0][0x228] ;  /* 0x00008a00ff067b82 */ /* 0x000ea20000000a00 */
[----:B------:R-:W-:Y:S01]  /*0030*/  CS2R R4, SRZ ;  /* 0x0000000000047805 */ /* 0x000fe2000001ff00 */
[----:B------:R-:W-:Y:S01]  /*0040*/  ULDC.64 UR6, c[0x0][0x208] ;  /* 0x0000820000067ab9 */ /* 0x000fe20000000a00 */
[----:B------:R-:W3:Y:S01]  /*0050*/  S2R R0, SR_TID.X ;  /* 0x0000000000007919 */ /* 0x000ee20000002100 */
[----:B------:R-:W4:Y:S04]  /*0060*/  S2R R19, SR_CTAID.Y ;  /* 0x0000000000137919 */ /* 0x000f280000002600 */
[----:B------:R-:W5:Y:S08]  /*0070*/  LDC.64 R16, c[0x0][0x218] ;  /* 0x00008600ff107b82 */ /* 0x000f700000000a00 */
[----:B------:R-:W5:Y:S08]  /*0080*/  LDC.64 R12, c[0x0][0x220] ;  /* 0x00008800ff0c7b82 */ /* 0x000f700000000a00 */
[----:B------:R-:W5:Y:S01]  /*0090*/  LDC.64 R14, c[0x0][0x230] ;  /* 0x00008c00ff0e7b82 */ /* 0x000f620000000a00 */
[----:B-1----:R-:W-:-:S07]  /*00a0*/  IMAD.SHL.U32 R21, R21, 0x20, RZ ;  /* 0x0000002015157824 */ /* 0x002fce00078e00ff */
[----:B------:R-:W1:Y:S01]  /*00b0*/  LDC.64 R10, c[0x0][0x238] ;  /* 0x00008e00ff0a7b82 */ /* 0x000e620000000a00 */
[----:B---3--:R-:W-:-:S05]  /*00c0*/  IMAD.SHL.U32 R18, R0, 0x2, RZ ;  /* 0x0000000200127824 */ /* 0x008fca00078e00ff */
[----:B------:R-:W-:Y:S02]  /*00d0*/  LOP3.LUT R27, R21, 0x1e, R18, 0xf8, !PT ;  /* 0x0000001e151b7812 */ /* 0x000fe400078ef812 */
[----:B------:R-:W3:Y:S02]  /*00e0*/  LDC.64 R2, c[0x0][0x210] ;  /* 0x00008400ff027b82 */ /* 0x000ee40000000a00 */
[C---:B------:R-:W-:Y:S01]  /*00f0*/  ISETP.GE.AND P1, PT, R27.reuse, 0x18, PT ;  /* 0x000000181b00780c */ /* 0x040fe20003f26270 */
[----:B--2---:R-:W-:-:S12]  /*0100*/  IMAD.WIDE R6, R27, 0x4, R6 ;  /* 0x000000041b067825 */ /* 0x004fd800078e0206 */
[----:B------:R2:W3:Y:S01]  /*0110*/  @!P1 LDG.E.EL.64 R4, desc[UR6][R6.64] ;  /* 0x0000000606049981 */ /* 0x0004e2000c2e1b00 */
[----:B------:R-:W-:Y:S01]  /*0120*/  SHF.R.U32.HI R20, RZ, 0x4, R0 ;  /* 0x00000004ff147819 */ /* 0x000fe20000011600 */
[----:B----4-:R-:W-:Y:S01]  /*0130*/  IMAD.SHL.U32 R19, R19, 0x8, RZ ;  /* 0x0000000813137824 */ /* 0x010fe200078e00ff */
[----:B------:R-:W-:Y:S01]  /*0140*/  CS2R R8, SRZ ;  /* 0x0000000000087805 */ /* 0x000fe2000001ff00 */
[----:B0----5:R-:W-:Y:S01]  /*0150*/  IMAD.WIDE R12, R27, 0x4, R12 ;  /* 0x000000041b0c7825 */ /* 0x021fe200078e020c */
[----:B------:R-:W-:-:S04]  /*0160*/  SGXT.U32 R20, R20, 0x3 ;  /* 0x000000031414781a */ /* 0x000fc80000000000 */
[----:B------:R-:W-:Y:S02]  /*0170*/  LOP3.LUT R22, R19, R20, RZ, 0xfc, !PT ;  /* 0x0000001413167212 */ /* 0x000fe400078efcff */
[----:B--2---:R-:W-:Y:S02]  /*0180*/  CS2R R6, SRZ ;  /* 0x0000000000067805 */ /* 0x004fe4000001ff00 */
[C---:B------:R-:W-:Y:S01]  /*0190*/  ISETP.LT.AND P0, PT, R22.reuse, 0x100, !P1 ;  /* 0x000001001600780c */ /* 0x040fe20004f01270 */
[----:B------:R-:W-:-:S03]  /*01a0*/  IMAD R23, R22, 0x18, R27 ;  /* 0x0000001816177824 */ /* 0x000fc600078e021b */
[----:B------:R-:W2:Y:S01]  /*01b0*/  @!P1 LDG.E.EL.64 R6, desc[UR6][R12.64] ;  /* 0x000000060c069981 */ /* 0x000ea2000c2e1b00 */
[----:B------:R-:W-:-:S08]  /*01c0*/  IMAD.WIDE R16, R23, 0x4, R16 ;  /* 0x0000000417107825 */ /* 0x000fd000078e0210 */
[----:B------:R-:W2:Y:S01]  /*01d0*/  @P0 LDG.E.EL.64 R8, desc[UR6][R16.64] ;  /* 0x0000000610080981 */ /* 0x000ea2000c2e1b00 */
[----:B------:R-:W-:Y:S01]  /*01e0*/  IMAD.WIDE R14, R27, 0x4, R14 ;  /* 0x000000041b0e7825 */ /* 0x000fe200078e020e */
[----:B------:R-:W-:-:S03]  /*01f0*/  CS2R R24, SRZ ;  /* 0x0000000000187805 */ /* 0x000fc6000001ff00 */
[----:B-1----:R-:W-:Y:S01]  /*0200*/  IMAD.WIDE R26, R27, 0x4, R10 ;  /* 0x000000041b1a7825 */ /* 0x002fe200078e020a */
[----:B------:R-:W-:Y:S02]  /*0210*/  CS2R R10, SRZ ;  /* 0x00000000000a7805 */ /* 0x000fe4000001ff00 */
[----:B------:R0:W4:Y:S01]  /*0220*/  @!P1 LDG.E.EL.64 R24, desc[UR6][R14.64] ;  /* 0x000000060e189981 */ /* 0x000122000c2e1b00 */
[----:B---3--:R-:W-:Y:S01]  /*0230*/  IMAD.WIDE R22, R23, 0x4, R2 ;  /* 0x0000000417167825 */ /* 0x008fe200078e0202 */
[----:B------:R-:W-:Y:S02]  /*0240*/  CS2R R2, SRZ ;  /* 0x0000000000027805 */ /* 0x000fe4000001ff00 */
[----:B------:R-:W4:Y:S04]  /*0250*/  @!P1 LDG.E.EL.64 R10, desc[UR6][R26.64] ;  /* 0x000000061a0a9981 */ /* 0x000f28000c2e1b00 */
[----:B------:R-:W3:Y:S01]  /*0260*/  @P0 LDG.E.EL.64 R2, desc[UR6][R22.64] ;  /* 0x0000000616020981 */ /* 0x000ee2000c2e1b00 */
[----:B------:R-:W1:Y:S01]  /*0270*/  S2UR UR5, SR_CgaCtaId ;  /* 0x00000000000579c3 */ /* 0x000e620000008800 */
[----:B------:R-:W-:Y:S01]  /*0280*/  UMOV UR4, 0x400 ;  /* 0x0000040000047882 */ /* 0x000fe20000000000 */
[----:B0-----:R-:W-:Y:S01]  /*0290*/  SHF.R.U32.HI R14, RZ, 0x2, R0 ;  /* 0x00000002ff0e7819 */ /* 0x001fe20000011600 */
[----:B-1----:R-:W-:Y:S01]  /*02a0*/  UPRMT UR4, UR5, 0x654, UR4 ;  /* 0x0000065405047896 */ /* 0x002fe20008000004 */
[----:B------:R-:W-:-:S02]  /*02b0*/  LOP3.LUT R19, R19, 0x6, R18, 0xf8, !PT ;  /* 0x0000000613137812 */ /* 0x000fc400078ef812 */
[----:B------:R-:W-:Y:S01]  /*02c0*/  LOP3.LUT R18, R18, 0xf8, RZ, 0xc0, !PT ;  /* 0x000000f812127812 */ /* 0x000fe200078ec0ff */
[----:B------:R-:W-:Y:S01]  /*02d0*/  FADD R4, R4, 9.9999997473787516356e-06 ;  /* 0x3727c5ac04047421 */ /* 0x000fe20000000000 */
[----:B------:R-:W-:-:S03]  /*02e0*/  FADD R5, R5, 9.9999997473787516356e-06 ;  /* 0x3727c5ac05057421 */ /* 0x000fc60000000000 */
[----:B------:R-:W0:Y:S08]  /*02f0*/  MUFU.SQRT R12, R4 ;  /* 0x00000004000c7308 */ /* 0x000e300000002000 */
[----:B------:R-:W1:Y:S01]  /*0300*/  MUFU.SQRT R13, R5 ;  /* 0x00000005000d7308 */ /* 0x000e620000002000 */
[C---:B0-----:R-:W-:Y:S02]  /*0310*/  FSETP.GT.AND P0, PT, R12.reuse, 8.50705917302346158658e+37, PT ;  /* 0x7e8000000c00780b */ /* 0x041fe40003f04000 */
[----:B------:R-:W-:-:S02]  /*0320*/  FSETP.GEU.AND P2, PT, R12, 1.175494350822287508e-38, PT ;  /* 0x008000000c00780b */ /* 0x000fc40003f4e000 */
[C---:B-1----:R-:W-:Y:S02]  /*0330*/  FSETP.GT.AND P1, PT, R13.reuse, 8.50705917302346158658e+37, PT ;  /* 0x7e8000000d00780b */ /* 0x042fe40003f24000 */
[----:B------:R-:W-:-:S07]  /*0340*/  FSETP.GEU.AND P3, PT, R13, 1.175494350822287508e-38, PT ;  /* 0x008000000d00780b */ /* 0x000fce0003f6e000 */
[----:B------:R-:W-:Y:S01]  /*0350*/  @P0 FMUL R12, R12, 0.25 ;  /* 0x3e8000000c0c0820 */ /* 0x000fe20000400000 */
[----:B------:R-:W-:-:S03]  /*0360*/  HFMA2.MMA R4, -RZ, RZ, 1.625, 0 ;  /* 0x3e800000ff047435 */ /* 0x000fc600000001ff */
[----:B------:R-:W-:Y:S01]  /*0370*/  @!P2 FMUL R12, R12, 16777216 ;  /* 0x4b8000000c0ca820 */ /* 0x000fe20000400000 */
[----:B------:R-:W-:-:S04]  /*0380*/  @P1 FMUL R13, R13, 0.25 ;  /* 0x3e8000000d0d1820 */ /* 0x000fc80000400000 */
[----:B------:R-:W-:Y:S01]  /*0390*/  @!P3 FMUL R13, R13, 16777216 ;  /* 0x4b8000000d0db820 */ /* 0x000fe20000400000 */
[----:B------:R-:W0:Y:S01]  /*03a0*/  MUFU.RCP R12, R12 ;  /* 0x0000000c000c7308 */ /* 0x000e220000001000 */
[----:B------:R-:W-:-:S07]  /*03b0*/  FSEL R5, R4, 1, P0 ;  /* 0x3f80000004057808 */ /* 0x000fce0000000000 */
[----:B------:R-:W1:Y:S01]  /*03c0*/  MUFU.RCP R13, R13 ;  /* 0x0000000d000d7308 */ /* 0x000e620000001000 */
[----:B------:R-:W-:Y:S01]  /*03d0*/  FSEL R4, R4, 1, P1 ;  /* 0x3f80000004047808 */ /* 0x000fe20000800000 */
[----:B--2---:R-:W-:Y:S01]  /*03e0*/  FADD R6, -R6, R8 ;  /* 0x0000000806067221 */ /* 0x004fe20000000100 */
[----:B------:R-:W-:Y:S02]  /*03f0*/  IMAD.SHL.U32 R8, R0, 0x10, RZ ;  /* 0x0000001000087824 */ /* 0x000fe400078e00ff */
[----:B------:R-:W-:Y:S01]  /*0400*/  @!P2 FMUL R5, R5, 16777216 ;  /* 0x4b8000000505a820 */ /* 0x000fe20000400000 */
[----:B------:R-:W-:Y:S01]  /*0410*/  @!P3 FMUL R4, R4, 16777216 ;  /* 0x4b8000000404b820 */ /* 0x000fe20000400000 */
[----:B------:R-:W-:Y:S01]  /*0420*/  FADD R7, -R7, R9 ;  /* 0x0000000907077221 */ /* 0x000fe20000000100 */
[----:B------:R-:W-:Y:S01]  /*0430*/  LOP3.LUT R9, R8, 0xf0, RZ, 0xc0, !PT ;  /* 0x000000f008097812 */ /* 0x000fe200078ec0ff */
[----:B0-----:R-:W-:Y:S01]  /*0440*/  FMUL R5, R12, R5 ;  /* 0x000000050c057220 */ /* 0x001fe20000400000 */
[----:B-1----:R-:W-:-:S03]  /*0450*/  FMUL R8, R13, R4 ;  /* 0x000000040d087220 */ /* 0x002fc60000400000 */
[----:B------:R-:W-:Y:S01]  /*0460*/  FMUL R5, R6, R5 ;  /* 0x0000000506057220 */ /* 0x000fe20000400000 */
[----:B------:R-:W-:Y:S01]  /*0470*/  LOP3.LUT R20, R9, R20, RZ, 0xfc, !PT ;  /* 0x0000001409147212 */ /* 0x000fe200078efcff */
[----:B------:R-:W-:Y:S01]  /*0480*/  FMUL R8, R7, R8 ;  /* 0x0000000807087220 */ /* 0x000fe20000400000 */
[----:B------:R-:W-:Y:S02]  /*0490*/  VIADD R9, R9, UR4 ;  /* 0x0000000409097c36 */ /* 0x000fe40008000000 */
[----:B----4-:R-:W-:Y:S01]  /*04a0*/  FFMA R5, R5, R24, R10 ;  /* 0x0000001805057223 */ /* 0x010fe2000000000a */
[----:B------:R-:W-:Y:S02]  /*04b0*/  FFMA R8, R8, R25, R11 ;  /* 0x0000001908087223 */ /* 0x000fe4000000000b */
[----:B------:R-:W-:Y:S01]  /*04c0*/  LEA R9, R20, R9, 0x2 ;  /* 0x0000000914097211 */ /* 0x000fe200078e10ff */
[----:B---3--:R-:W-:Y:S01]  /*04d0*/  FADD R2, R5, R2 ;  /* 0x0000000205027221 */ /* 0x008fe20000000000 */
[----:B------:R-:W-:Y:S01]  /*04e0*/  FADD R3, R8, R3 ;  /* 0x0000000308037221 */ /* 0x000fe20000000000 */
[----:B------:R-:W-:-:S03]  /*04f0*/  SGXT.U32 R4, R14, 0x5 ;  /* 0x000000050e04781a */ /* 0x000fc60000000000 */
[----:B------:R0:W-:Y:S04]  /*0500*/  STS [R9], R2 ;  /* 0x0000000209007388 */ /* 0x0001e80000000800 */
[----:B------:R0:W-:Y:S01]  /*0510*/  STS [R9+0x28], R3 ;  /* 0x0000280309007388 */ /* 0x0001e20000000800 */
[----:B------:R-:W-:Y:S01]  /*0520*/  LOP3.LUT R21, R21, R4, RZ, 0xfc, !PT ;  /* 0x0000000415157212 */ /* 0x000fe200078efcff */
[----:B------:R-:W-:Y:S03]  /*0530*/  BAR.SYNC.DEFER_BLOCKING 0x0 ;  /* 0x0000000000007b1d */ /* 0x000fe60000010000 */
[----:B------:R-:W-:Y:S01]  /*0540*/  ISETP.GE.AND P0, PT, R21, 0x18, PT ;  /* 0x000000181500780c */ /* 0x000fe20003f06270 */
[----:B------:R-:W-:-:S03]  /*0550*/  IMAD.SHL.U32 R0, R0, 0x8, RZ ;  /* 0x0000000800007824 */ /* 0x000fc600078e00ff */
[----:B------:R-:W-:Y:S02]  /*0560*/  ISETP.LT.AND P0, PT, R19, 0x100, !P0 ;  /* 0x000001001300780c */ /* 0x000fe40004701270 */
[----:B------:R-:W-:-:S04]  /*0570*/  LOP3.LUT R5, R0, 0x3f8, RZ, 0xc0, !PT ;  /* 0x000003f800057812 */ /* 0x000fc800078ec0ff */
[----:B------:R-:W-:-:S07]  /*0580*/  IADD3 R5, R5, UR4, R18 ;  /* 0x0000000405057c10 */ /* 0x000fce000fffe012 */
[----:B0-----:R-:W-:Y:S05]  /*0590*/  @!P0 EXIT ;  /* 0x000000000000894d */ /* 0x001fea0003800000 */
[----:B------:R-:W0:Y:S01]  /*05a0*/  LDS.64 R6, [R5] ;  /* 0x0000000005067984 */ /* 0x000e220000000a00 */
[----:B------:R-:W-:Y:S01]  /*05b0*/  SHF.R.S32.HI R0, RZ, 0x1f, R19 ;  /* 0x0000001fff007819 */ /* 0x000fe20000011413 */
[----:B------:R-:W1:Y:S03]  /*05c0*/  LDC.64 R2, c[0x0][0x240] ;  /* 0x00009000ff027b82 */ /* 0x000e660000000a00 */
[----:B------:R-:W-:-:S04]  /*05d0*/  LEA.HI R0, R0, R19, RZ, 0x6 ;  /* 0x0000001300007211 */ /* 0x000fc800078f30ff */
[----:B------:R-:W-:Y:S02]  /*05e0*/  LOP3.LUT R4, R0, 0xffffffc0, RZ, 0xc0, !PT ;  /* 0xffffffc000047812 */ /* 0x000fe400078ec0ff */
[----:B------:R-:W-:-:S03]  /*05f0*/  SHF.R.S32.HI R0, RZ, 0x6, R0 ;  /* 0x00000006ff007819 */ /* 0x000fc60000011400 */
[----:B------:R-:W-:-:S05]  /*0600*/  IMAD.IADD R4, R19, 0x1, -R4 ;  /* 0x0000000113047824 */ /* 0x000fca00078e0a04 */
[----:B------:R-:W-:-:S05]  /*0610*/  LEA R21, R21, R4, 0x6 ;  /* 0x0000000415157211 */ /* 0x000fca00078e30ff */
[----:B------:R-:W-:-:S04]  /*0620*/  IMAD R21, R0, 0x600, R21 ;  /* 0x0000060000157824 */ /* 0x000fc800078e0215 */
[----:B-1----:R-:W-:-:S05]  /*0630*/  IMAD.WIDE R2, R21, 0x4, R2 ;  /* 0x0000000415027825 */ /* 0x002fca00078e0202 */
[----:B0-----:R-:W-:Y:S01]  /*0640*/  STG.E.64 desc[UR6][R2.64], R6 ;  /* 0x0000000602007986 */ /* 0x001fe2000c101b06 */
[----:B------:R-:W-:Y:S05]  /*0650*/  EXIT ;  /* 0x000000000000794d */ /* 0x000fea0003800000 */
.L_x_0:
[----:B------:R-:W-:-:S00]  /*0660*/  BRA `(.L_x_0) ;  /* 0xfffffffc00fc7947 */ /* 0x000fc0000383ffff */
[----:B------:R-:W-:-:S00]  /*0670*/  NOP ;  /* 0x0000000000007918 */ /* 0x000fc00000000000 */
        /* <DEDUP_REMOVED lines=8> */
.L_x_1:


//--------------------- .nv.global.init           --------------------------
	.section	.nv.global.init,"aw",@progbits
.nv.global.init:
	.type		_$_str,@object
	.size		_$_str,(_$_str_$_2 - _$_str)
_$_str:
        /*0000*/ 	.byte	0x5f, 0x5f, 0x43, 0x55, 0x44, 0x41, 0x5f, 0x46, 0x54, 0x5a, 0x00
	.type		_$_str_$_2,@object
	.size		_$_str_$_2,(.L_1 - _$_str_$_2)
_$_str_$_2:
        /*000b*/ 	.byte	0x5f, 0x5f, 0x43, 0x55, 0x44, 0x41, 0x5f, 0x50, 0x52, 0x45, 0x43, 0x5f, 0x53, 0x51, 0x52, 0x54
        /*001b*/ 	.byte	0x00
.L_1:


//--------------------- .nv.shared.triton_poi_fused__native_batch_norm_legit_no_training_add_23 --------------------------
	.section	.nv.shared.triton_poi_fused__native_batch_norm_legit_no_training_add_23,"aw",@nobits
	.sectionflags	@""
	.align	16
	.zero		1024


//--------------------- .nv.constant0.triton_poi_fused__native_batch_norm_legit_no_training_add_23 --------------------------
	.section	.nv.constant0.triton_poi_fused__native_batch_norm_legit_no_training_add_23,"a",@progbits
	.sectionflags	@""
	.align	4
.nv.constant0.triton_poi_fused__native_batch_norm_legit_no_training_add_23:
	.zero		592
